//
// Generated by NVIDIA NVVM Compiler
//
// Compiler Build ID: CL-36424714
// Cuda compilation tools, release 13.0, V13.0.88
// Based on NVVM 20.0.0
//

.version 9.0
.target sm_100
.address_size 64

	// .globl	_Z8cuda_incPi

.visible .entry _Z8cuda_incPi(
	.param .u64 .ptr .align 1 _Z8cuda_incPi_param_0
)
{
	.reg .pred 	%p<3>;
	.reg .b32 	%r<26>;
	.reg .b64 	%rd<7>;

	ld.param.u64 	%rd3, [_Z8cuda_incPi_param_0];
	cvta.to.global.u64 	%rd4, %rd3;
	mov.u32 	%r7, %tid.x;
	setp.eq.s32 	%p1, %r7, 0;
	selp.u32 	%r8, 1, 0, %p1;
	mul.wide.u32 	%rd5, %r8, 4;
	add.s64 	%rd1, %rd4, %rd5;
	mul.wide.u32 	%rd6, %r7, 4;
	add.s64 	%rd2, %rd4, %rd6;
	ld.global.u32 	%r24, [%rd2];
	mov.b32 	%r25, 0;
$L__BB0_1:
	ld.global.u32 	%r9, [%rd1];
	add.s32 	%r10, %r24, %r9;
	st.global.u32 	[%rd2], %r10;
	ld.global.u32 	%r11, [%rd1];
	add.s32 	%r12, %r10, %r11;
	st.global.u32 	[%rd2], %r12;
	ld.global.u32 	%r13, [%rd1];
	add.s32 	%r14, %r12, %r13;
	st.global.u32 	[%rd2], %r14;
	ld.global.u32 	%r15, [%rd1];
	add.s32 	%r16, %r14, %r15;
	st.global.u32 	[%rd2], %r16;
	ld.global.u32 	%r17, [%rd1];
	add.s32 	%r18, %r16, %r17;
	st.global.u32 	[%rd2], %r18;
	ld.global.u32 	%r19, [%rd1];
	add.s32 	%r20, %r18, %r19;
	st.global.u32 	[%rd2], %r20;
	ld.global.u32 	%r21, [%rd1];
	add.s32 	%r22, %r20, %r21;
	st.global.u32 	[%rd2], %r22;
	ld.global.u32 	%r23, [%rd1];
	add.s32 	%r24, %r22, %r23;
	st.global.u32 	[%rd2], %r24;
	add.s32 	%r25, %r25, 8;
	setp.ne.s32 	%p2, %r25, 1000;
	@%p2 bra 	$L__BB0_1;
	ret;

}


// ===== COMPILED SASS (sm_100) =====

	.target	sm_100

	.elftype	@"ET_EXEC"


//--------------------- .note.nv.tkinfo           --------------------------
	.section	.note.nv.tkinfo,"",@"SHT_NOTE"
	.sectionflags	@"SHF_NOTE_NV_TKINFO"
	.tkinfo
        /*0018*/ 	.word	0x00000002
        /*0030*/ 	.string	""
        /*0030*/ 	.string	"ptxas"
        /*0030*/ 	.string	"Cuda compilation tools, release 13.0, V13.0.88"
        /*0030*/ 	.string	"Build cuda_13.0.r13.0/compiler.36424714_0"
        /*0030*/ 	.string	"-arch sm_100 -m 64 "



//--------------------- .note.nv.cuinfo           --------------------------
	.section	.note.nv.cuinfo,"",@"SHT_NOTE"
	.sectionflags	@"SHF_NOTE_NV_CUINFO"
        /*0018*/ 	.short	0x0002
        /*001a*/ 	.short	0x0064
        /*001c*/ 	.short	0x0082
	.zero		2


//--------------------- .nv.info                  --------------------------
	.section	.nv.info,"",@"SHT_CUDA_INFO"
	.align	4


	//----- nvinfo : EIATTR_REGCOUNT
	.align		4
        /*0000*/ 	.byte	0x04, 0x2f
        /*0002*/ 	.short	(.L_1 - .L_0)
	.align		4
.L_0:
        /*0004*/ 	.word	index@(_Z8cuda_incPi)
        /*0008*/ 	.word	0x00000012


	//----- nvinfo : EIATTR_FRAME_SIZE
	.align		4
.L_1:
        /*000c*/ 	.byte	0x04, 0x11
        /*000e*/ 	.short	(.L_3 - .L_2)
	.align		4
.L_2:
        /*0010*/ 	.word	index@(_Z8cuda_incPi)
        /*0014*/ 	.word	0x00000000


	//----- nvinfo : EIATTR_MIN_STACK_SIZE
	.align		4
.L_3:
        /*0018*/ 	.byte	0x04, 0x12
        /*001a*/ 	.short	(.L_5 - .L_4)
	.align		4
.L_4:
        /*001c*/ 	.word	index@(_Z8cuda_incPi)
        /*0020*/ 	.word	0x00000000
.L_5:


//--------------------- .nv.compat                --------------------------
	.section	.nv.compat,"",@"SHT_CUDA_COMPAT_INFO"
	.align	4
        /*0000*/ 	.byte	0x02, 0x09, 0x00, 0x00, 0x02, 0x02, 0x01, 0x00, 0x02, 0x05, 0x05, 0x00, 0x03, 0x07, 0x01, 0x01
        /*0010*/ 	.byte	0x02, 0x03, 0x00, 0x00, 0x02, 0x06, 0x01, 0x00, 0x04, 0x0b, 0x08, 0x00, 0x09, 0x00, 0x00, 0x00
        /*0020*/ 	.byte	0x00, 0x00, 0x00, 0x00


//--------------------- .nv.info._Z8cuda_incPi    --------------------------
	.section	.nv.info._Z8cuda_incPi,"",@"SHT_CUDA_INFO"
	.sectionflags	@""
	.align	4


	//----- nvinfo : EIATTR_CUDA_API_VERSION
	.align		4
        /*0000*/ 	.byte	0x04, 0x37
        /*0002*/ 	.short	(.L_7 - .L_6)
.L_6:
        /*0004*/ 	.word	0x00000082


	//----- nvinfo : EIATTR_KPARAM_INFO
	.align		4
.L_7:
        /*0008*/ 	.byte	0x04, 0x17
        /*000a*/ 	.short	(.L_9 - .L_8)
.L_8:
        /*000c*/ 	.word	0x00000000
        /*0010*/ 	.short	0x0000
        /*0012*/ 	.short	0x0000
        /*0014*/ 	.byte	0x00, 0xf5, 0x21, 0x00


	//----- nvinfo : EIATTR_SPARSE_MMA_MASK
	.align		4
.L_9:
        /*0018*/ 	.byte	0x03, 0x50
        /*001a*/ 	.short	0x0000


	//----- nvinfo : EIATTR_MAXREG_COUNT
	.align		4
        /*001c*/ 	.byte	0x03, 0x1b
        /*001e*/ 	.short	0x00ff


	//----- nvinfo : EIATTR_MERCURY_ISA_VERSION
	.align		4
        /*0020*/ 	.byte	0x03, 0x5f
        /*0022*/ 	.short	0x0101


	//----- nvinfo : EIATTR_VRC_CTA_INIT_COUNT
	.align		4
        /*0024*/ 	.byte	0x02, 0x4a
	.zero		1
	.zero		1


	//----- nvinfo : EIATTR_EXIT_INSTR_OFFSETS
	.align		4
        /*0028*/ 	.byte	0x04, 0x1c
        /*002a*/ 	.short	(.L_11 - .L_10)


	//   ....[0]....
.L_10:
        /*002c*/ 	.word	0x00001450


	//----- nvinfo : EIATTR_CBANK_PARAM_SIZE
	.align		4
.L_11:
        /*0030*/ 	.byte	0x03, 0x19
        /*0032*/ 	.short	0x0008


	//----- nvinfo : EIATTR_PARAM_CBANK
	.align		4
        /*0034*/ 	.byte	0x04, 0x0a
        /*0036*/ 	.short	(.L_13 - .L_12)
	.align		4
.L_12:
        /*0038*/ 	.word	index@(.nv.constant0._Z8cuda_incPi)
        /*003c*/ 	.short	0x0380
        /*003e*/ 	.short	0x0008


	//----- nvinfo : EIATTR_SW_WAR
	.align		4
.L_13:
        /*0040*/ 	.byte	0x04, 0x36
        /*0042*/ 	.short	(.L_15 - .L_14)
.L_14:
        /*0044*/ 	.word	0x00000008
.L_15:


//--------------------- .nv.callgraph             --------------------------
	.section	.nv.callgraph,"",@"SHT_CUDA_CALLGRAPH"
	.align	4
	.sectionentsize	8
	.align		4
        /*0000*/ 	.word	0x00000000
	.align		4
        /*0004*/ 	.word	0xffffffff
	.align		4
        /*0008*/ 	.word	0x00000000
	.align		4
        /*000c*/ 	.word	0xfffffffe
	.align		4
        /*0010*/ 	.word	0x00000000
	.align		4
        /*0014*/ 	.word	0xfffffffd
	.align		4
        /*0018*/ 	.word	0x00000000
	.align		4
        /*001c*/ 	.word	0xfffffffc


//--------------------- .text._Z8cuda_incPi       --------------------------
	.section	.text._Z8cuda_incPi,"ax",@progbits
	.align	128
        .global         _Z8cuda_incPi
        .type           _Z8cuda_incPi,@function
        .size           _Z8cuda_incPi,(.L_x_2 - _Z8cuda_incPi)
        .other          _Z8cuda_incPi,@"STO_CUDA_ENTRY STV_DEFAULT"
_Z8cuda_incPi:
.text._Z8cuda_incPi:
[----:B------:R-:W-:Y:S01]  /*0000*/  LDC R1, c[0x0][0x37c] ;  /* 0x0000df00ff017b82 */ /* 0x000fe20000000800 */
[----:B------:R-:W0:Y:S07]  /*0010*/  S2R R3, SR_TID.X ;  /* 0x0000000000037919 */ /* 0x000e2e0000002100 */
[----:B------:R-:W1:Y:S01]  /*0020*/  LDC.64 R4, c[0x0][0x380] ;  /* 0x0000e000ff047b82 */ /* 0x000e620000000a00 */
[----:B------:R-:W2:Y:S01]  /*0030*/  LDCU.64 UR6, c[0x0][0x358] ;  /* 0x00006b00ff0677ac */ /* 0x000ea20008000a00 */
[C---:B0-----:R-:W-:Y:S01]  /*0040*/  ISETP.NE.AND P0, PT, R3.reuse, RZ, PT ;  /* 0x000000ff0300720c */ /* 0x041fe20003f05270 */
[----:B-1----:R-:W-:-:S03]  /*0050*/  IMAD.WIDE.U32 R2, R3, 0x4, R4 ;  /* 0x0000000403027825 */ /* 0x002fc600078e0004 */
[----:B------:R-:W-:Y:S02]  /*0060*/  SEL R7, RZ, 0x1, P0 ;  /* 0x00000001ff077807 */ /* 0x000fe40000000000 */
[----:B--2---:R-:W2:Y:S03]  /*0070*/  LDG.E R0, desc[UR6][R2.64] ;  /* 0x0000000602007981 */ /* 0x004ea6000c1e1900 */
[----:B------:R-:W-:-:S05]  /*0080*/  IMAD.WIDE.U32 R4, R7, 0x4, R4 ;  /* 0x0000000407047825 */ /* 0x000fca00078e0004 */
[----:B------:R-:W2:Y:S02]  /*0090*/  LDG.E R7, desc[UR6][R4.64] ;  /* 0x0000000604077981 */ /* 0x000ea4000c1e1900 */
[----:B--2---:R-:W-:-:S05]  /*00a0*/  IMAD.IADD R7, R0, 0x1, R7 ;  /* 0x0000000100077824 */ /* 0x004fca00078e0207 */
[----:B------:R0:W-:Y:S04]  /*00b0*/  STG.E desc[UR6][R2.64], R7 ;  /* 0x0000000702007986 */ /* 0x0001e8000c101906 */
[----:B------:R-:W2:Y:S02]  /*00c0*/  LDG.E R0, desc[UR6][R4.64] ;  /* 0x0000000604007981 */ /* 0x000ea4000c1e1900 */
[----:B--2---:R-:W-:-:S05]  /*00d0*/  IMAD.IADD R9, R7, 0x1, R0 ;  /* 0x0000000107097824 */ /* 0x004fca00078e0200 */
[----:B------:R1:W-:Y:S04]  /*00e0*/  STG.E desc[UR6][R2.64], R9 ;  /* 0x0000000902007986 */ /* 0x0003e8000c101906 */
[----:B------:R-:W2:Y:S02]  /*00f0*/  LDG.E R0, desc[UR6][R4.64] ;  /* 0x0000000604007981 */ /* 0x000ea4000c1e1900 */
[----:B--2---:R-:W-:-:S05]  /*0100*/  IADD3 R11, PT, PT, R9, R0, RZ ;  /* 0x00000000090b7210 */ /* 0x004fca0007ffe0ff */
[----:B------:R2:W-:Y:S04]  /*0110*/  STG.E desc[UR6][R2.64], R11 ;  /* 0x0000000b02007986 */ /* 0x0005e8000c101906 */
[----:B------:R-:W3:Y:S02]  /*0120*/  LDG.E R0, desc[UR6][R4.64] ;  /* 0x0000000604007981 */ /* 0x000ee4000c1e1900 */
[----:B---3--:R-:W-:-:S05]  /*0130*/  IMAD.IADD R13, R11, 0x1, R0 ;  /* 0x000000010b0d7824 */ /* 0x008fca00078e0200 */
[----:B------:R3:W-:Y:S04]  /*0140*/  STG.E desc[UR6][R2.64], R13 ;  /* 0x0000000d02007986 */ /* 0x0007e8000c101906 */
[----:B------:R-:W0:Y:S02]  /*0150*/  LDG.E R0, desc[UR6][R4.64] ;  /* 0x0000000604007981 */ /* 0x000e24000c1e1900 */
[----:B0-----:R-:W-:-:S05]  /*0160*/  IADD3 R7, PT, PT, R13, R0, RZ ;  /* 0x000000000d077210 */ /* 0x001fca0007ffe0ff */
[----:B------:R0:W-:Y:S04]  /*0170*/  STG.E desc[UR6][R2.64], R7 ;  /* 0x0000000702007986 */ /* 0x0001e8000c101906 */
[----:B------:R-:W1:Y:S02]  /*0180*/  LDG.E R0, desc[UR6][R4.64] ;  /* 0x0000000604007981 */ /* 0x000e64000c1e1900 */
[----:B-1----:R-:W-:-:S05]  /*0190*/  IMAD.IADD R9, R7, 0x1, R0 ;  /* 0x0000000107097824 */ /* 0x002fca00078e0200 */
        /* <DEDUP_REMOVED lines=81> */
[----:B------:R-:W-:Y:S04]  /*06b0*/  STG.E desc[UR6][R2.64], R7 ;  /* 0x0000000702007986 */ /* 0x000fe8000c101906 */
        /* <DEDUP_REMOVED lines=9> */
[----:B------:R-:W3:Y:S02]  /*0750*/  LDG.E R0, desc[UR6][R4.64] ;  /* 0x0000000604007981 */ /* 0x000ee4000c1e1900 */
[----:B---3--:R-:W-:-:S05]  /*0760*/  IADD3 R15, PT, PT, R13, R0, RZ ;  /* 0x000000000d0f7210 */ /* 0x008fca0007ffe0ff */
[----:B------:R2:W-:Y:S04]  /*0770*/  STG.E desc[UR6][R2.64], R15 ;  /* 0x0000000f02007986 */ /* 0x0005e8000c101906 */
[----:B------:R-:W0:Y:S02]  /*0780*/  LDG.E R0, desc[UR6][R4.64] ;  /* 0x0000000604007981 */ /* 0x000e24000c1e1900 */
[----:B0-----:R-:W-:-:S05]  /*0790*/  IMAD.IADD R9, R15, 0x1, R0 ;  /* 0x000000010f097824 */ /* 0x001fca00078e0200 */
[----:B------:R2:W-:Y:S04]  /*07a0*/  STG.E desc[UR6][R2.64], R9 ;  /* 0x0000000902007986 */ /* 0x0005e8000c101906 */
[----:B------:R-:W1:Y:S02]  /*07b0*/  LDG.E R0, desc[UR6][R4.64] ;  /* 0x0000000604007981 */ /* 0x000e64000c1e1900 */
[----:B-1----:R-:W-:-:S05]  /*07c0*/  IADD3 R11, PT, PT, R9, R0, RZ ;  /* 0x00000000090b7210 */ /* 0x002fca0007ffe0ff */
[----:B------:R2:W-:Y:S04]  /*07d0*/  STG.E desc[UR6][R2.64], R11 ;  /* 0x0000000b02007986 */ /* 0x0005e8000c101906 */
[----:B------:R-:W3:Y:S01]  /*07e0*/  LDG.E R0, desc[UR6][R4.64] ;  /* 0x0000000604007981 */ /* 0x000ee2000c1e1900 */
[----:B------:R-:W-:Y:S01]  /*07f0*/  UMOV UR4, 0x28 ;  /* 0x0000002800047882 */ /* 0x000fe20000000000 */
[----:B---3--:R-:W-:-:S05]  /*0800*/  IMAD.IADD R7, R11, 0x1, R0 ;  /* 0x000000010b077824 */ /* 0x008fca00078e0200 */
[----:B------:R2:W-:Y:S02]  /*0810*/  STG.E desc[UR6][R2.64], R7 ;  /* 0x0000000702007986 */ /* 0x0005e4000c101906 */
.L_x_0:
[----:B------:R-:W2:Y:S02]  /*0820*/  LDG.E R0, desc[UR6][R4.64] ;  /* 0x0000000604007981 */ /* 0x000ea4000c1e1900 */
[----:B--23--:R-:W-:-:S05]  /*0830*/  IADD3 R7, PT, PT, R0, R7, RZ ;  /* 0x0000000700077210 */ /* 0x00cfca0007ffe0ff */
        /* <DEDUP_REMOVED lines=178> */
[----:B------:R-:W2:Y:S02]  /*1360*/  LDG.E R0, desc[UR6][R4.64] ;  /* 0x0000000604007981 */ /* 0x000ea4000c1e1900 */
[----:B--2---:R-:W-:-:S05]  /*1370*/  IADD3 R15, PT, PT, R13, R0, RZ ;  /* 0x000000000d0f7210 */ /* 0x004fca0007ffe0ff */
[----:B------:R3:W-:Y:S04]  /*1380*/  STG.E desc[UR6][R2.64], R15 ;  /* 0x0000000f02007986 */ /* 0x0007e8000c101906 */
[----:B------:R-:W0:Y:S02]  /*1390*/  LDG.E R0, desc[UR6][R4.64] ;  /* 0x0000000604007981 */ /* 0x000e24000c1e1900 */
[----:B0-----:R-:W-:-:S05]  /*13a0*/  IMAD.IADD R9, R15, 0x1, R0 ;  /* 0x000000010f097824 */ /* 0x001fca00078e0200 */
[----:B------:R3:W-:Y:S04]  /*13b0*/  STG.E desc[UR6][R2.64], R9 ;  /* 0x0000000902007986 */ /* 0x0007e8000c101906 */
[----:B------:R-:W1:Y:S02]  /*13c0*/  LDG.E R0, desc[UR6][R4.64] ;  /* 0x0000000604007981 */ /* 0x000e64000c1e1900 */
[----:B-1----:R-:W-:-:S05]  /*13d0*/  IADD3 R11, PT, PT, R9, R0, RZ ;  /* 0x00000000090b7210 */ /* 0x002fca0007ffe0ff */
[----:B------:R3:W-:Y:S04]  /*13e0*/  STG.E desc[UR6][R2.64], R11 ;  /* 0x0000000b02007986 */ /* 0x0007e8000c101906 */
[----:B------:R-:W2:Y:S01]  /*13f0*/  LDG.E R0, desc[UR6][R4.64] ;  /* 0x0000000604007981 */ /* 0x000ea2000c1e1900 */
[----:B------:R-:W-:-:S04]  /*1400*/  UIADD3 UR4, UPT, UPT, UR4, 0x40, URZ ;  /* 0x0000004004047890 */ /* 0x000fc8000fffe0ff */
[----:B------:R-:W-:Y:S01]  /*1410*/  UISETP.NE.AND UP0, UPT, UR4, 0x3e8, UPT ;  /* 0x000003e80400788c */ /* 0x000fe2000bf05270 */
[----:B--2---:R-:W-:-:S05]  /*1420*/  IADD3 R7, PT, PT, R11, R0, RZ ;  /* 0x000000000b077210 */ /* 0x004fca0007ffe0ff */
[----:B------:R3:W-:Y:S03]  /*1430*/  STG.E desc[UR6][R2.64], R7 ;  /* 0x0000000702007986 */ /* 0x0007e6000c101906 */
[----:B------:R-:W-:Y:S05]  /*1440*/  BRA.U UP0, `(.L_x_0) ;  /* 0xfffffff100f47547 */ /* 0x000fea000b83ffff */
[----:B------:R-:W-:Y:S05]  /*1450*/  EXIT ;  /* 0x000000000000794d */ /* 0x000fea0003800000 */
.L_x_1:
[----:B------:R-:W-:-:S00]  /*1460*/  BRA `(.L_x_1) ;  /* 0xfffffffc00fc7947 */ /* 0x000fc0000383ffff */
[----:B------:R-:W-:-:S00]  /*1470*/  NOP ;  /* 0x0000000000007918 */ /* 0x000fc00000000000 */
        /* <DEDUP_REMOVED lines=8> */
.L_x_2:


//--------------------- .nv.shared.reserved.0     --------------------------
	.section	.nv.shared.reserved.0,"aw",@nobits
	.weak		__nv_reservedSMEM_offset_0_alias
	.size		__nv_reservedSMEM_offset_0_alias, 0, 64
	.other		__nv_reservedSMEM_offset_0_alias,@"STO_CUDA_RESERVED_SHARED STV_DEFAULT"
__nv_reservedSMEM_offset_0_alias:
	.zero		0
	.zero		64


//--------------------- .nv.constant0._Z8cuda_incPi --------------------------
	.section	.nv.constant0._Z8cuda_incPi,"a",@progbits
	.sectionflags	@""
	.align	4
.nv.constant0._Z8cuda_incPi:
	.zero		904


//--------------------- SYMBOLS --------------------------

	.type		.nv.reservedSmem.offset0,@object
	.size		.nv.reservedSmem.offset0,0x4
